//
// Generated by NVIDIA NVVM Compiler
//
// Compiler Build ID: CL-36424714
// Cuda compilation tools, release 13.0, V13.0.88
// Based on NVVM 20.0.0
//

.version 9.0
.target sm_100
.address_size 64

	// .globl	_Z8elementiPiP10Dijagonala

.visible .entry _Z8elementiPiP10Dijagonala(
	.param .u64 .ptr .align 1 _Z8elementiPiP10Dijagonala_param_0,
	.param .u64 .ptr .align 1 _Z8elementiPiP10Dijagonala_param_1
)
{
	.reg .pred 	%p<2>;
	.reg .b32 	%r<8>;
	.reg .b64 	%rd<9>;

	ld.param.u64 	%rd1, [_Z8elementiPiP10Dijagonala_param_0];
	ld.param.u64 	%rd2, [_Z8elementiPiP10Dijagonala_param_1];
	mov.u32 	%r2, %ntid.x;
	mov.u32 	%r3, %ctaid.x;
	mov.u32 	%r4, %tid.x;
	mad.lo.s32 	%r1, %r2, %r3, %r4;
	setp.gt.s32 	%p1, %r1, 255;
	@%p1 bra 	$L__BB0_2;
	cvta.to.global.u64 	%rd3, %rd1;
	cvta.to.global.u64 	%rd4, %rd2;
	shl.b32 	%r5, %r1, 4;
	add.s32 	%r6, %r5, %r1;
	mul.wide.s32 	%rd5, %r6, 4;
	add.s64 	%rd6, %rd3, %rd5;
	ld.global.u32 	%r7, [%rd6];
	mul.wide.s32 	%rd7, %r1, 8;
	add.s64 	%rd8, %rd4, %rd7;
	st.global.u32 	[%rd8], %r7;
	st.global.u32 	[%rd8+4], %r1;
$L__BB0_2:
	ret;

}


// ===== COMPILED SASS (sm_100) =====

	.target	sm_100

	.elftype	@"ET_EXEC"


//--------------------- .note.nv.tkinfo           --------------------------
	.section	.note.nv.tkinfo,"",@"SHT_NOTE"
	.sectionflags	@"SHF_NOTE_NV_TKINFO"
	.tkinfo
        /*0018*/ 	.word	0x00000002
        /*0030*/ 	.string	""
        /*0030*/ 	.string	"ptxas"
        /*0030*/ 	.string	"Cuda compilation tools, release 13.0, V13.0.88"
        /*0030*/ 	.string	"Build cuda_13.0.r13.0/compiler.36424714_0"
        /*0030*/ 	.string	"-arch sm_100 -m 64 "



//--------------------- .note.nv.cuinfo           --------------------------
	.section	.note.nv.cuinfo,"",@"SHT_NOTE"
	.sectionflags	@"SHF_NOTE_NV_CUINFO"
        /*0018*/ 	.short	0x0002
        /*001a*/ 	.short	0x0064
        /*001c*/ 	.short	0x0082
	.zero		2


//--------------------- .nv.info                  --------------------------
	.section	.nv.info,"",@"SHT_CUDA_INFO"
	.align	4


	//----- nvinfo : EIATTR_REGCOUNT
	.align		4
        /*0000*/ 	.byte	0x04, 0x2f
        /*0002*/ 	.short	(.L_1 - .L_0)
	.align		4
.L_0:
        /*0004*/ 	.word	index@(_Z8elementiPiP10Dijagonala)
        /*0008*/ 	.word	0x0000000a


	//----- nvinfo : EIATTR_FRAME_SIZE
	.align		4
.L_1:
        /*000c*/ 	.byte	0x04, 0x11
        /*000e*/ 	.short	(.L_3 - .L_2)
	.align		4
.L_2:
        /*0010*/ 	.word	index@(_Z8elementiPiP10Dijagonala)
        /*0014*/ 	.word	0x00000000


	//----- nvinfo : EIATTR_MIN_STACK_SIZE
	.align		4
.L_3:
        /*0018*/ 	.byte	0x04, 0x12
        /*001a*/ 	.short	(.L_5 - .L_4)
	.align		4
.L_4:
        /*001c*/ 	.word	index@(_Z8elementiPiP10Dijagonala)
        /*0020*/ 	.word	0x00000000
.L_5:


//--------------------- .nv.compat                --------------------------
	.section	.nv.compat,"",@"SHT_CUDA_COMPAT_INFO"
	.align	4
        /*0000*/ 	.byte	0x02, 0x09, 0x00, 0x00, 0x02, 0x02, 0x01, 0x00, 0x02, 0x05, 0x05, 0x00, 0x03, 0x07, 0x01, 0x01
        /*0010*/ 	.byte	0x02, 0x03, 0x00, 0x00, 0x02, 0x06, 0x01, 0x00, 0x04, 0x0b, 0x08, 0x00, 0x09, 0x00, 0x00, 0x00
        /*0020*/ 	.byte	0x00, 0x00, 0x00, 0x00


//--------------------- .nv.info._Z8elementiPiP10Dijagonala --------------------------
	.section	.nv.info._Z8elementiPiP10Dijagonala,"",@"SHT_CUDA_INFO"
	.sectionflags	@""
	.align	4


	//----- nvinfo : EIATTR_CUDA_API_VERSION
	.align		4
        /*0000*/ 	.byte	0x04, 0x37
        /*0002*/ 	.short	(.L_7 - .L_6)
.L_6:
        /*0004*/ 	.word	0x00000082


	//----- nvinfo : EIATTR_KPARAM_INFO
	.align		4
.L_7:
        /*0008*/ 	.byte	0x04, 0x17
        /*000a*/ 	.short	(.L_9 - .L_8)
.L_8:
        /*000c*/ 	.word	0x00000000
        /*0010*/ 	.short	0x0001
        /*0012*/ 	.short	0x0008
        /*0014*/ 	.byte	0x00, 0xf5, 0x21, 0x00


	//----- nvinfo : EIATTR_KPARAM_INFO
	.align		4
.L_9:
        /*0018*/ 	.byte	0x04, 0x17
        /*001a*/ 	.short	(.L_11 - .L_10)
.L_10:
        /*001c*/ 	.word	0x00000000
        /*0020*/ 	.short	0x0000
        /*0022*/ 	.short	0x0000
        /*0024*/ 	.byte	0x00, 0xf5, 0x21, 0x00


	//----- nvinfo : EIATTR_SPARSE_MMA_MASK
	.align		4
.L_11:
        /*0028*/ 	.byte	0x03, 0x50
        /*002a*/ 	.short	0x0000


	//----- nvinfo : EIATTR_MAXREG_COUNT
	.align		4
        /*002c*/ 	.byte	0x03, 0x1b
        /*002e*/ 	.short	0x00ff


	//----- nvinfo : EIATTR_MERCURY_ISA_VERSION
	.align		4
        /*0030*/ 	.byte	0x03, 0x5f
        /*0032*/ 	.short	0x0101


	//----- nvinfo : EIATTR_VRC_CTA_INIT_COUNT
	.align		4
        /*0034*/ 	.byte	0x02, 0x4a
	.zero		1
	.zero		1


	//----- nvinfo : EIATTR_EXIT_INSTR_OFFSETS
	.align		4
        /*0038*/ 	.byte	0x04, 0x1c
        /*003a*/ 	.short	(.L_13 - .L_12)


	//   ....[0]....
.L_12:
        /*003c*/ 	.word	0x00000060


	//   ....[1]....
        /*0040*/ 	.word	0x00000100


	//----- nvinfo : EIATTR_CBANK_PARAM_SIZE
	.align		4
.L_13:
        /*0044*/ 	.byte	0x03, 0x19
        /*0046*/ 	.short	0x0010


	//----- nvinfo : EIATTR_PARAM_CBANK
	.align		4
        /*0048*/ 	.byte	0x04, 0x0a
        /*004a*/ 	.short	(.L_15 - .L_14)
	.align		4
.L_14:
        /*004c*/ 	.word	index@(.nv.constant0._Z8elementiPiP10Dijagonala)
        /*0050*/ 	.short	0x0380
        /*0052*/ 	.short	0x0010


	//----- nvinfo : EIATTR_SW_WAR
	.align		4
.L_15:
        /*0054*/ 	.byte	0x04, 0x36
        /*0056*/ 	.short	(.L_17 - .L_16)
.L_16:
        /*0058*/ 	.word	0x00000008
.L_17:


//--------------------- .nv.callgraph             --------------------------
	.section	.nv.callgraph,"",@"SHT_CUDA_CALLGRAPH"
	.align	4
	.sectionentsize	8
	.align		4
        /*0000*/ 	.word	0x00000000
	.align		4
        /*0004*/ 	.word	0xffffffff
	.align		4
        /*0008*/ 	.word	0x00000000
	.align		4
        /*000c*/ 	.word	0xfffffffe
	.align		4
        /*0010*/ 	.word	0x00000000
	.align		4
        /*0014*/ 	.word	0xfffffffd
	.align		4
        /*0018*/ 	.word	0x00000000
	.align		4
        /*001c*/ 	.word	0xfffffffc


//--------------------- .text._Z8elementiPiP10Dijagonala --------------------------
	.section	.text._Z8elementiPiP10Dijagonala,"ax",@progbits
	.align	128
        .global         _Z8elementiPiP10Dijagonala
        .type           _Z8elementiPiP10Dijagonala,@function
        .size           _Z8elementiPiP10Dijagonala,(.L_x_1 - _Z8elementiPiP10Dijagonala)
        .other          _Z8elementiPiP10Dijagonala,@"STO_CUDA_ENTRY STV_DEFAULT"
_Z8elementiPiP10Dijagonala:
.text._Z8elementiPiP10Dijagonala:
[----:B------:R-:W-:Y:S01]  /*0000*/  LDC R1, c[0x0][0x37c] ;  /* 0x0000df00ff017b82 */ /* 0x000fe20000000800 */
[----:B------:R-:W0:Y:S01]  /*0010*/  S2R R7, SR_CTAID.X ;  /* 0x0000000000077919 */ /* 0x000e220000002500 */
[----:B------:R-:W0:Y:S01]  /*0020*/  LDCU UR4, c[0x0][0x360] ;  /* 0x00006c00ff0477ac */ /* 0x000e220008000800 */
[----:B------:R-:W0:Y:S02]  /*0030*/  S2R R0, SR_TID.X ;  /* 0x0000000000007919 */ /* 0x000e240000002100 */
[----:B0-----:R-:W-:-:S05]  /*0040*/  IMAD R7, R7, UR4, R0 ;  /* 0x0000000407077c24 */ /* 0x001fca000f8e0200 */
[----:B------:R-:W-:-:S13]  /*0050*/  ISETP.GT.AND P0, PT, R7, 0xff, PT ;  /* 0x000000ff0700780c */ /* 0x000fda0003f04270 */
[----:B------:R-:W-:Y:S05]  /*0060*/  @P0 EXIT ;  /* 0x000000000000094d */ /* 0x000fea0003800000 */
[----:B------:R-:W0:Y:S01]  /*0070*/  LDC.64 R2, c[0x0][0x380] ;  /* 0x0000e000ff027b82 */ /* 0x000e220000000a00 */
[----:B------:R-:W1:Y:S01]  /*0080*/  LDCU.64 UR4, c[0x0][0x358] ;  /* 0x00006b00ff0477ac */ /* 0x000e620008000a00 */
[----:B------:R-:W-:-:S05]  /*0090*/  LEA R5, R7, R7, 0x4 ;  /* 0x0000000707057211 */ /* 0x000fca00078e20ff */
[----:B0-----:R-:W-:Y:S02]  /*00a0*/  IMAD.WIDE R2, R5, 0x4, R2 ;  /* 0x0000000405027825 */ /* 0x001fe400078e0202 */
[----:B------:R-:W0:Y:S04]  /*00b0*/  LDC.64 R4, c[0x0][0x388] ;  /* 0x0000e200ff047b82 */ /* 0x000e280000000a00 */
[----:B-1----:R-:W2:Y:S01]  /*00c0*/  LDG.E R3, desc[UR4][R2.64] ;  /* 0x0000000402037981 */ /* 0x002ea2000c1e1900 */
[----:B0-----:R-:W-:-:S05]  /*00d0*/  IMAD.WIDE R4, R7, 0x8, R4 ;  /* 0x0000000807047825 */ /* 0x001fca00078e0204 */
[----:B------:R-:W-:Y:S04]  /*00e0*/  STG.E desc[UR4][R4.64+0x4], R7 ;  /* 0x0000040704007986 */ /* 0x000fe8000c101904 */
[----:B--2---:R-:W-:Y:S01]  /*00f0*/  STG.E desc[UR4][R4.64], R3 ;  /* 0x0000000304007986 */ /* 0x004fe2000c101904 */
[----:B------:R-:W-:Y:S05]  /*0100*/  EXIT ;  /* 0x000000000000794d */ /* 0x000fea0003800000 */
.L_x_0:
[----:B------:R-:W-:-:S00]  /*0110*/  BRA `(.L_x_0) ;  /* 0xfffffffc00fc7947 */ /* 0x000fc0000383ffff */
[----:B------:R-:W-:-:S00]  /*0120*/  NOP ;  /* 0x0000000000007918 */ /* 0x000fc00000000000 */
        /* <DEDUP_REMOVED lines=13> */
.L_x_1:


//--------------------- .nv.shared.reserved.0     --------------------------
	.section	.nv.shared.reserved.0,"aw",@nobits
	.weak		__nv_reservedSMEM_offset_0_alias
	.size		__nv_reservedSMEM_offset_0_alias, 0, 64
	.other		__nv_reservedSMEM_offset_0_alias,@"STO_CUDA_RESERVED_SHARED STV_DEFAULT"
__nv_reservedSMEM_offset_0_alias:
	.zero		0
	.zero		64


//--------------------- .nv.constant0._Z8elementiPiP10Dijagonala --------------------------
	.section	.nv.constant0._Z8elementiPiP10Dijagonala,"a",@progbits
	.sectionflags	@""
	.align	4
.nv.constant0._Z8elementiPiP10Dijagonala:
	.zero		912


//--------------------- SYMBOLS --------------------------

	.type		.nv.reservedSmem.offset0,@object
	.size		.nv.reservedSmem.offset0,0x4
